//
// Generated by NVIDIA NVVM Compiler
//
// Compiler Build ID: CL-36424714
// Cuda compilation tools, release 13.0, V13.0.88
// Based on NVVM 20.0.0
//

.version 9.0
.target sm_100
.address_size 64

	// .globl	_Z5hgemmPK6__halfS1_PS_mmm

.visible .entry _Z5hgemmPK6__halfS1_PS_mmm(
	.param .u64 .ptr .align 1 _Z5hgemmPK6__halfS1_PS_mmm_param_0,
	.param .u64 .ptr .align 1 _Z5hgemmPK6__halfS1_PS_mmm_param_1,
	.param .u64 .ptr .align 1 _Z5hgemmPK6__halfS1_PS_mmm_param_2,
	.param .u64 _Z5hgemmPK6__halfS1_PS_mmm_param_3,
	.param .u64 _Z5hgemmPK6__halfS1_PS_mmm_param_4,
	.param .u64 _Z5hgemmPK6__halfS1_PS_mmm_param_5
)
{
	.reg .pred 	%p<6>;
	.reg .b16 	%rs<2>;
	.reg .b32 	%r<165>;
	.reg .b32 	%f<2>;
	.reg .b64 	%rd<51>;

	ld.param.u64 	%rd15, [_Z5hgemmPK6__halfS1_PS_mmm_param_0];
	ld.param.u64 	%rd16, [_Z5hgemmPK6__halfS1_PS_mmm_param_1];
	ld.param.u64 	%rd14, [_Z5hgemmPK6__halfS1_PS_mmm_param_5];
	cvta.to.global.u64 	%rd1, %rd16;
	cvta.to.global.u64 	%rd2, %rd15;
	add.s64 	%rd17, %rd14, 15;
	shr.u64 	%rd3, %rd17, 4;
	mov.u32 	%r41, %ctaid.y;
	shl.b32 	%r1, %r41, 4;
	mov.u32 	%r42, %ctaid.x;
	shl.b32 	%r2, %r42, 4;
	mov.f32 	%f1, 0f00000000;
	// begin inline asm
	{  cvt.rn.f16.f32 %rs1, %f1;}

	// end inline asm
	mov.b32 	%r161, {%rs1, %rs1};
	setp.lt.u64 	%p1, %rd17, 16;
	mov.u32 	%r162, %r161;
	mov.u32 	%r163, %r161;
	mov.u32 	%r164, %r161;
	@%p1 bra 	$L__BB0_7;
	cvt.u64.u32 	%rd18, %r1;
	mul.lo.s64 	%rd4, %rd14, %rd18;
	cvt.u32.u64 	%r4, %rd14;
	cvt.s64.s32 	%rd19, %r2;
	mul.lo.s64 	%rd5, %rd14, %rd19;
	add.s64 	%rd20, %rd3, -1;
	and.b64  	%rd50, %rd3, 3;
	setp.lt.u64 	%p2, %rd20, 3;
	mov.b32 	%r155, 0;
	mov.u32 	%r162, %r161;
	mov.u32 	%r163, %r161;
	mov.u32 	%r164, %r161;
	@%p2 bra 	$L__BB0_4;
	and.b64  	%rd49, %rd3, 1152921504606846972;
	mov.b32 	%r141, 0;
	mov.u32 	%r162, %r161;
	mov.u32 	%r163, %r161;
	mov.u32 	%r164, %r161;
	mov.u32 	%r155, %r141;
$L__BB0_3:
	cvt.u64.u32 	%rd21, %r141;
	add.s64 	%rd22, %rd4, %rd21;
	shl.b64 	%rd23, %rd22, 1;
	add.s64 	%rd24, %rd2, %rd23;
	wmma.load.a.sync.aligned.row.m16n16k16.global.f16 	{%r46, %r47, %r48, %r49, %r50, %r51, %r52, %r53}, [%rd24], %r4;
	add.s64 	%rd25, %rd5, %rd21;
	shl.b64 	%rd26, %rd25, 1;
	add.s64 	%rd27, %rd1, %rd26;
	wmma.load.b.sync.aligned.col.m16n16k16.global.f16 	{%r54, %r55, %r56, %r57, %r58, %r59, %r60, %r61}, [%rd27], %r4;
	wmma.mma.sync.aligned.row.col.m16n16k16.f16.f16 {%r62, %r63, %r64, %r65}, {%r46, %r47, %r48, %r49, %r50, %r51, %r52, %r53}, {%r54, %r55, %r56, %r57, %r58, %r59, %r60, %r61}, {%r164, %r163, %r162, %r161};
	add.s64 	%rd28, %rd24, 32;
	wmma.load.a.sync.aligned.row.m16n16k16.global.f16 	{%r66, %r67, %r68, %r69, %r70, %r71, %r72, %r73}, [%rd28], %r4;
	add.s64 	%rd29, %rd27, 32;
	wmma.load.b.sync.aligned.col.m16n16k16.global.f16 	{%r74, %r75, %r76, %r77, %r78, %r79, %r80, %r81}, [%rd29], %r4;
	wmma.mma.sync.aligned.row.col.m16n16k16.f16.f16 {%r82, %r83, %r84, %r85}, {%r66, %r67, %r68, %r69, %r70, %r71, %r72, %r73}, {%r74, %r75, %r76, %r77, %r78, %r79, %r80, %r81}, {%r62, %r63, %r64, %r65};
	add.s64 	%rd30, %rd24, 64;
	wmma.load.a.sync.aligned.row.m16n16k16.global.f16 	{%r86, %r87, %r88, %r89, %r90, %r91, %r92, %r93}, [%rd30], %r4;
	add.s64 	%rd31, %rd27, 64;
	wmma.load.b.sync.aligned.col.m16n16k16.global.f16 	{%r94, %r95, %r96, %r97, %r98, %r99, %r100, %r101}, [%rd31], %r4;
	wmma.mma.sync.aligned.row.col.m16n16k16.f16.f16 {%r102, %r103, %r104, %r105}, {%r86, %r87, %r88, %r89, %r90, %r91, %r92, %r93}, {%r94, %r95, %r96, %r97, %r98, %r99, %r100, %r101}, {%r82, %r83, %r84, %r85};
	add.s64 	%rd32, %rd24, 96;
	wmma.load.a.sync.aligned.row.m16n16k16.global.f16 	{%r106, %r107, %r108, %r109, %r110, %r111, %r112, %r113}, [%rd32], %r4;
	add.s64 	%rd33, %rd27, 96;
	wmma.load.b.sync.aligned.col.m16n16k16.global.f16 	{%r114, %r115, %r116, %r117, %r118, %r119, %r120, %r121}, [%rd33], %r4;
	wmma.mma.sync.aligned.row.col.m16n16k16.f16.f16 {%r164, %r163, %r162, %r161}, {%r106, %r107, %r108, %r109, %r110, %r111, %r112, %r113}, {%r114, %r115, %r116, %r117, %r118, %r119, %r120, %r121}, {%r102, %r103, %r104, %r105};
	add.s32 	%r155, %r155, 4;
	add.s32 	%r141, %r141, 64;
	add.s64 	%rd49, %rd49, -4;
	setp.ne.s64 	%p3, %rd49, 0;
	@%p3 bra 	$L__BB0_3;
$L__BB0_4:
	setp.eq.s64 	%p4, %rd50, 0;
	@%p4 bra 	$L__BB0_7;
	shl.b32 	%r156, %r155, 4;
$L__BB0_6:
	.pragma "nounroll";
	cvt.u64.u32 	%rd34, %r156;
	add.s64 	%rd35, %rd4, %rd34;
	shl.b64 	%rd36, %rd35, 1;
	add.s64 	%rd37, %rd2, %rd36;
	wmma.load.a.sync.aligned.row.m16n16k16.global.f16 	{%r122, %r123, %r124, %r125, %r126, %r127, %r128, %r129}, [%rd37], %r4;
	add.s64 	%rd38, %rd5, %rd34;
	shl.b64 	%rd39, %rd38, 1;
	add.s64 	%rd40, %rd1, %rd39;
	wmma.load.b.sync.aligned.col.m16n16k16.global.f16 	{%r130, %r131, %r132, %r133, %r134, %r135, %r136, %r137}, [%rd40], %r4;
	wmma.mma.sync.aligned.row.col.m16n16k16.f16.f16 {%r164, %r163, %r162, %r161}, {%r122, %r123, %r124, %r125, %r126, %r127, %r128, %r129}, {%r130, %r131, %r132, %r133, %r134, %r135, %r136, %r137}, {%r164, %r163, %r162, %r161};
	add.s32 	%r156, %r156, 16;
	add.s64 	%rd50, %rd50, -1;
	setp.ne.s64 	%p5, %rd50, 0;
	@%p5 bra 	$L__BB0_6;
$L__BB0_7:
	ld.param.u64 	%rd48, [_Z5hgemmPK6__halfS1_PS_mmm_param_4];
	ld.param.u64 	%rd47, [_Z5hgemmPK6__halfS1_PS_mmm_param_2];
	cvta.to.global.u64 	%rd41, %rd47;
	mov.u32 	%r138, %ctaid.y;
	shl.b32 	%r139, %r138, 4;
	cvt.u64.u32 	%rd42, %r139;
	cvt.s64.s32 	%rd43, %r2;
	mad.lo.s64 	%rd44, %rd48, %rd42, %rd43;
	shl.b64 	%rd45, %rd44, 1;
	add.s64 	%rd46, %rd41, %rd45;
	cvt.u32.u64 	%r140, %rd48;
	wmma.store.d.sync.aligned.row.m16n16k16.global.f16 	[%rd46], {%r164, %r163, %r162, %r161}, %r140;
	ret;

}


// ===== COMPILED SASS (sm_100) =====

	.target	sm_100

	.elftype	@"ET_EXEC"


//--------------------- .note.nv.tkinfo           --------------------------
	.section	.note.nv.tkinfo,"",@"SHT_NOTE"
	.sectionflags	@"SHF_NOTE_NV_TKINFO"
	.tkinfo
        /*0018*/ 	.word	0x00000002
        /*0030*/ 	.string	""
        /*0030*/ 	.string	"ptxas"
        /*0030*/ 	.string	"Cuda compilation tools, release 13.0, V13.0.88"
        /*0030*/ 	.string	"Build cuda_13.0.r13.0/compiler.36424714_0"
        /*0030*/ 	.string	"-arch sm_100 -m 64 "



//--------------------- .note.nv.cuinfo           --------------------------
	.section	.note.nv.cuinfo,"",@"SHT_NOTE"
	.sectionflags	@"SHF_NOTE_NV_CUINFO"
        /*0018*/ 	.short	0x0002
        /*001a*/ 	.short	0x0064
        /*001c*/ 	.short	0x0082
	.zero		2


//--------------------- .nv.info                  --------------------------
	.section	.nv.info,"",@"SHT_CUDA_INFO"
	.align	4


	//----- nvinfo : EIATTR_REGCOUNT
	.align		4
        /*0000*/ 	.byte	0x04, 0x2f
        /*0002*/ 	.short	(.L_1 - .L_0)
	.align		4
.L_0:
        /*0004*/ 	.word	index@(_Z5hgemmPK6__halfS1_PS_mmm)
        /*0008*/ 	.word	0x00000020


	//----- nvinfo : EIATTR_FRAME_SIZE
	.align		4
.L_1:
        /*000c*/ 	.byte	0x04, 0x11
        /*000e*/ 	.short	(.L_3 - .L_2)
	.align		4
.L_2:
        /*0010*/ 	.word	index@(_Z5hgemmPK6__halfS1_PS_mmm)
        /*0014*/ 	.word	0x00000000


	//----- nvinfo : EIATTR_MIN_STACK_SIZE
	.align		4
.L_3:
        /*0018*/ 	.byte	0x04, 0x12
        /*001a*/ 	.short	(.L_5 - .L_4)
	.align		4
.L_4:
        /*001c*/ 	.word	index@(_Z5hgemmPK6__halfS1_PS_mmm)
        /*0020*/ 	.word	0x00000000
.L_5:


//--------------------- .nv.compat                --------------------------
	.section	.nv.compat,"",@"SHT_CUDA_COMPAT_INFO"
	.align	4
        /*0000*/ 	.byte	0x02, 0x09, 0x00, 0x00, 0x02, 0x02, 0x01, 0x00, 0x02, 0x05, 0x05, 0x00, 0x03, 0x07, 0x01, 0x01
        /*0010*/ 	.byte	0x02, 0x03, 0x00, 0x00, 0x02, 0x06, 0x01, 0x00, 0x04, 0x0b, 0x08, 0x00, 0x09, 0x00, 0x00, 0x00
        /*0020*/ 	.byte	0x00, 0x00, 0x00, 0x00


//--------------------- .nv.info._Z5hgemmPK6__halfS1_PS_mmm --------------------------
	.section	.nv.info._Z5hgemmPK6__halfS1_PS_mmm,"",@"SHT_CUDA_INFO"
	.sectionflags	@""
	.align	4


	//----- nvinfo : EIATTR_CUDA_API_VERSION
	.align		4
        /*0000*/ 	.byte	0x04, 0x37
        /*0002*/ 	.short	(.L_7 - .L_6)
.L_6:
        /*0004*/ 	.word	0x00000082


	//----- nvinfo : EIATTR_KPARAM_INFO
	.align		4
.L_7:
        /*0008*/ 	.byte	0x04, 0x17
        /*000a*/ 	.short	(.L_9 - .L_8)
.L_8:
        /*000c*/ 	.word	0x00000000
        /*0010*/ 	.short	0x0005
        /*0012*/ 	.short	0x0028
        /*0014*/ 	.byte	0x00, 0xf0, 0x21, 0x00


	//----- nvinfo : EIATTR_KPARAM_INFO
	.align		4
.L_9:
        /*0018*/ 	.byte	0x04, 0x17
        /*001a*/ 	.short	(.L_11 - .L_10)
.L_10:
        /*001c*/ 	.word	0x00000000
        /*0020*/ 	.short	0x0004
        /*0022*/ 	.short	0x0020
        /*0024*/ 	.byte	0x00, 0xf0, 0x21, 0x00


	//----- nvinfo : EIATTR_KPARAM_INFO
	.align		4
.L_11:
        /*0028*/ 	.byte	0x04, 0x17
        /*002a*/ 	.short	(.L_13 - .L_12)
.L_12:
        /*002c*/ 	.word	0x00000000
        /*0030*/ 	.short	0x0003
        /*0032*/ 	.short	0x0018
        /*0034*/ 	.byte	0x00, 0xf0, 0x21, 0x00


	//----- nvinfo : EIATTR_KPARAM_INFO
	.align		4
.L_13:
        /*0038*/ 	.byte	0x04, 0x17
        /*003a*/ 	.short	(.L_15 - .L_14)
.L_14:
        /*003c*/ 	.word	0x00000000
        /*0040*/ 	.short	0x0002
        /*0042*/ 	.short	0x0010
        /*0044*/ 	.byte	0x00, 0xf5, 0x21, 0x00


	//----- nvinfo : EIATTR_KPARAM_INFO
	.align		4
.L_15:
        /*0048*/ 	.byte	0x04, 0x17
        /*004a*/ 	.short	(.L_17 - .L_16)
.L_16:
        /*004c*/ 	.word	0x00000000
        /*0050*/ 	.short	0x0001
        /*0052*/ 	.short	0x0008
        /*0054*/ 	.byte	0x00, 0xf5, 0x21, 0x00


	//----- nvinfo : EIATTR_KPARAM_INFO
	.align		4
.L_17:
        /*0058*/ 	.byte	0x04, 0x17
        /*005a*/ 	.short	(.L_19 - .L_18)
.L_18:
        /*005c*/ 	.word	0x00000000
        /*0060*/ 	.short	0x0000
        /*0062*/ 	.short	0x0000
        /*0064*/ 	.byte	0x00, 0xf5, 0x21, 0x00


	//----- nvinfo : EIATTR_SPARSE_MMA_MASK
	.align		4
.L_19:
        /*0068*/ 	.byte	0x03, 0x50
        /*006a*/ 	.short	0x0000


	//----- nvinfo : EIATTR_WMMA_USED
	.align		4
        /*006c*/ 	.byte	0x01, 0x2b
	.zero		2


	//----- nvinfo : EIATTR_MAXREG_COUNT
	.align		4
        /*0070*/ 	.byte	0x03, 0x1b
        /*0072*/ 	.short	0x00ff


	//----- nvinfo : EIATTR_MERCURY_ISA_VERSION
	.align		4
        /*0074*/ 	.byte	0x03, 0x5f
        /*0076*/ 	.short	0x0101


	//----- nvinfo : EIATTR_VRC_CTA_INIT_COUNT
	.align		4
        /*0078*/ 	.byte	0x02, 0x4a
	.zero		1
	.zero		1


	//----- nvinfo : EIATTR_EXIT_INSTR_OFFSETS
	.align		4
        /*007c*/ 	.byte	0x04, 0x1c
        /*007e*/ 	.short	(.L_21 - .L_20)


	//   ....[0]....
.L_20:
        /*0080*/ 	.word	0x00000b50


	//----- nvinfo : EIATTR_CBANK_PARAM_SIZE
	.align		4
.L_21:
        /*0084*/ 	.byte	0x03, 0x19
        /*0086*/ 	.short	0x0030


	//----- nvinfo : EIATTR_PARAM_CBANK
	.align		4
        /*0088*/ 	.byte	0x04, 0x0a
        /*008a*/ 	.short	(.L_23 - .L_22)
	.align		4
.L_22:
        /*008c*/ 	.word	index@(.nv.constant0._Z5hgemmPK6__halfS1_PS_mmm)
        /*0090*/ 	.short	0x0380
        /*0092*/ 	.short	0x0030


	//----- nvinfo : EIATTR_SW_WAR
	.align		4
.L_23:
        /*0094*/ 	.byte	0x04, 0x36
        /*0096*/ 	.short	(.L_25 - .L_24)
.L_24:
        /*0098*/ 	.word	0x00000008
.L_25:


//--------------------- .nv.callgraph             --------------------------
	.section	.nv.callgraph,"",@"SHT_CUDA_CALLGRAPH"
	.align	4
	.sectionentsize	8
	.align		4
        /*0000*/ 	.word	0x00000000
	.align		4
        /*0004*/ 	.word	0xffffffff
	.align		4
        /*0008*/ 	.word	0x00000000
	.align		4
        /*000c*/ 	.word	0xfffffffe
	.align		4
        /*0010*/ 	.word	0x00000000
	.align		4
        /*0014*/ 	.word	0xfffffffd
	.align		4
        /*0018*/ 	.word	0x00000000
	.align		4
        /*001c*/ 	.word	0xfffffffc


//--------------------- .text._Z5hgemmPK6__halfS1_PS_mmm --------------------------
	.section	.text._Z5hgemmPK6__halfS1_PS_mmm,"ax",@progbits
	.align	128
        .global         _Z5hgemmPK6__halfS1_PS_mmm
        .type           _Z5hgemmPK6__halfS1_PS_mmm,@function
        .size           _Z5hgemmPK6__halfS1_PS_mmm,(.L_x_5 - _Z5hgemmPK6__halfS1_PS_mmm)
        .other          _Z5hgemmPK6__halfS1_PS_mmm,@"STO_CUDA_ENTRY STV_DEFAULT"
_Z5hgemmPK6__halfS1_PS_mmm:
.text._Z5hgemmPK6__halfS1_PS_mmm:
[----:B------:R-:W-:Y:S01]  /*0000*/  LDC R1, c[0x0][0x37c] ;  /* 0x0000df00ff017b82 */ /* 0x000fe20000000800 */
[----:B------:R-:W0:Y:S07]  /*0010*/  LDCU.64 UR24, c[0x0][0x3a8] ;  /* 0x00007500ff1877ac */ /* 0x000e2e0008000a00 */
[----:B------:R-:W1:Y:S01]  /*0020*/  S2UR UR12, SR_CTAID.Y ;  /* 0x00000000000c79c3 */ /* 0x000e620000002600 */
[----:B------:R-:W-:Y:S02]  /*0030*/  CS2R R8, SRZ ;  /* 0x0000000000087805 */ /* 0x000fe4000001ff00 */
[----:B------:R-:W-:Y:S01]  /*0040*/  CS2R R26, SRZ ;  /* 0x00000000001a7805 */ /* 0x000fe2000001ff00 */
[----:B------:R-:W2:Y:S04]  /*0050*/  LDCU.64 UR18, c[0x0][0x358] ;  /* 0x00006b00ff1277ac */ /* 0x000ea80008000a00 */
[----:B------:R-:W3:Y:S01]  /*0060*/  S2UR UR13, SR_CTAID.X ;  /* 0x00000000000d79c3 */ /* 0x000ee20000002500 */
[----:B0-----:R-:W-:-:S04]  /*0070*/  UIADD3 UR14, UP0, UPT, UR24, 0xf, URZ ;  /* 0x0000000f180e7890 */ /* 0x001fc8000ff1e0ff */
[----:B------:R-:W-:Y:S02]  /*0080*/  UIADD3.X UR15, UPT, UPT, URZ, UR25, URZ, UP0, !UPT ;  /* 0x00000019ff0f7290 */ /* 0x000fe400087fe4ff */
[----:B------:R-:W-:Y:S02]  /*0090*/  UISETP.GE.U32.AND UP0, UPT, UR14, 0x10, UPT ;  /* 0x000000100e00788c */ /* 0x000fe4000bf06070 */
[----:B-1----:R-:W-:Y:S02]  /*00a0*/  USHF.L.U32 UR12, UR12, 0x4, URZ ;  /* 0x000000040c0c7899 */ /* 0x002fe400080006ff */
[----:B------:R-:W-:Y:S02]  /*00b0*/  UISETP.GE.U32.AND.EX UP0, UPT, UR15, URZ, UPT, UP0 ;  /* 0x000000ff0f00728c */ /* 0x000fe4000bf06100 */
[----:B---3--:R-:W-:-:S07]  /*00c0*/  USHF.L.U32 UR13, UR13, 0x4, URZ ;  /* 0x000000040d0d7899 */ /* 0x008fce00080006ff */
[----:B--2---:R-:W-:Y:S05]  /*00d0*/  BRA.U !UP0, `(.L_x_0) ;  /* 0x0000000908447547 */ /* 0x004fea000b800000 */
[----:B------:R-:W-:Y:S01]  /*00e0*/  USHF.R.U64 UR14, UR14, 0x4, UR15 ;  /* 0x000000040e0e7899 */ /* 0x000fe2000800120f */
[----:B------:R-:W-:Y:S01]  /*00f0*/  IMAD.MOV.U32 R8, RZ, RZ, RZ ;  /* 0x000000ffff087224 */ /* 0x000fe200078e00ff */
[----:B------:R-:W-:Y:S01]  /*0100*/  USHF.R.U32.HI UR15, URZ, 0x4, UR15 ;  /* 0x00000004ff0f7899 */ /* 0x000fe2000801160f */
[----:B------:R-:W-:Y:S01]  /*0110*/  CS2R R26, SRZ ;  /* 0x00000000001a7805 */ /* 0x000fe2000001ff00 */
[----:B------:R-:W-:Y:S02]  /*0120*/  UIADD3 UR4, UP0, UPT, UR14, -0x1, URZ ;  /* 0xffffffff0e047890 */ /* 0x000fe4000ff1e0ff */
[----:B------:R-:W-:Y:S02]  /*0130*/  ULOP3.LUT UR26, UR14, 0x3, URZ, 0xc0, !UPT ;  /* 0x000000030e1a7892 */ /* 0x000fe4000f8ec0ff */
[----:B------:R-:W-:Y:S02]  /*0140*/  UIADD3.X UR6, UPT, UPT, UR15, -0x1, URZ, UP0, !UPT ;  /* 0xffffffff0f067890 */ /* 0x000fe400087fe4ff */
[----:B------:R-:W-:-:S02]  /*0150*/  UISETP.GE.U32.AND UP1, UPT, UR4, 0x3, UPT ;  /* 0x000000030400788c */ /* 0x000fc4000bf26070 */
[----:B------:R-:W-:Y:S02]  /*0160*/  UISETP.NE.U32.AND UP0, UPT, UR26, URZ, UPT ;  /* 0x000000ff1a00728c */ /* 0x000fe4000bf05070 */
[----:B------:R-:W-:Y:S01]  /*0170*/  UISETP.GE.U32.AND.EX UP1, UPT, UR6, URZ, UPT, UP1 ;  /* 0x000000ff0600728c */ /* 0x000fe2000bf26110 */
[----:B------:R-:W-:Y:S01]  /*0180*/  UMOV UR5, URZ ;  /* 0x000000ff00057c82 */ /* 0x000fe20008000000 */
[----:B------:R-:W-:Y:S02]  /*0190*/  USHF.R.S32.HI UR17, URZ, 0x1f, UR13 ;  /* 0x0000001fff117899 */ /* 0x000fe4000801140d */
[----:B------:R-:W-:Y:S01]  /*01a0*/  UISETP.NE.AND.EX UP0, UPT, UR5, URZ, UPT, UP0 ;  /* 0x000000ff0500728c */ /* 0x000fe2000bf05300 */
[----:B------:R-:W-:-:S04]  /*01b0*/  UMOV UR4, URZ ;  /* 0x000000ff00047c82 */ /* 0x000fc80008000000 */
[----:B------:R-:W-:Y:S06]  /*01c0*/  BRA.U !UP1, `(.L_x_1) ;  /* 0x0000000509487547 */ /* 0x000fec000b800000 */
[----:B------:R-:W0:Y:S01]  /*01d0*/  S2R R5, SR_LANEID ;  /* 0x0000000000057919 */ /* 0x000e220000000000 */
[----:B------:R-:W-:Y:S01]  /*01e0*/  USHF.R.U32.HI UR4, URZ, 0x1, UR24 ;  /* 0x00000001ff047899 */ /* 0x000fe20008011618 */
[----:B------:R-:W-:Y:S01]  /*01f0*/  IMAD.MOV.U32 R3, RZ, RZ, RZ ;  /* 0x000000ffff037224 */ /* 0x000fe200078e00ff */
[----:B------:R-:W-:Y:S01]  /*0200*/  CS2R R26, SRZ ;  /* 0x00000000001a7805 */ /* 0x000fe2000001ff00 */
[----:B------:R-:W-:Y:S01]  /*0210*/  IMAD.MOV.U32 R8, RZ, RZ, RZ ;  /* 0x000000ffff087224 */ /* 0x000fe200078e00ff */
[----:B------:R-:W1:Y:S01]  /*0220*/  LDCU.128 UR20, c[0x0][0x380] ;  /* 0x00007000ff1477ac */ /* 0x000e620008000c00 */
[----:B------:R-:W-:Y:S02]  /*0230*/  ULOP3.LUT UR14, UR14, 0xfffffffc, URZ, 0xc0, !UPT ;  /* 0xfffffffc0e0e7892 */ /* 0x000fe4000f8ec0ff */
[----:B------:R-:W-:Y:S01]  /*0240*/  ULOP3.LUT UR15, UR15, 0xfffffff, URZ, 0xc0, !UPT ;  /* 0x0fffffff0f0f7892 */ /* 0x000fe2000f8ec0ff */
[----:B------:R-:W-:Y:S01]  /*0250*/  UMOV UR6, URZ ;  /* 0x000000ff00067c82 */ /* 0x000fe20008000000 */
[----:B0-----:R-:W-:-:S02]  /*0260*/  LOP3.LUT R2, R5, 0x3, RZ, 0xc0, !PT ;  /* 0x0000000305027812 */ /* 0x001fc400078ec0ff */
[----:B------:R-:W-:-:S05]  /*0270*/  SHF.R.U32.HI R5, RZ, 0x2, R5 ;  /* 0x00000002ff057819 */ /* 0x000fca0000011605 */
[----:B------:R-:W-:Y:S01]  /*0280*/  IMAD.WIDE.U32 R2, R5, UR4, R2 ;  /* 0x0000000405027c25 */ /* 0x000fe2000f8e0002 */
[----:B------:R-:W-:-:S03]  /*0290*/  UMOV UR4, URZ ;  /* 0x000000ff00047c82 */ /* 0x000fc60008000000 */
[C---:B------:R-:W-:Y:S01]  /*02a0*/  IMAD.SHL.U32 R16, R2.reuse, 0x4, RZ ;  /* 0x0000000402107824 */ /* 0x040fe200078e00ff */
[----:B-1----:R-:W-:-:S07]  /*02b0*/  SHF.L.U64.HI R0, R2, 0x2, R3 ;  /* 0x0000000202007819 */ /* 0x002fce0000010203 */
.L_x_2:
[----:B------:R-:W-:Y:S02]  /*02c0*/  UIMAD UR16, UR17, UR24, URZ ;  /* 0x00000018111072a4 */ /* 0x000fe4000f8e02ff */
[----:B------:R-:W-:Y:S01]  /*02d0*/  IMAD.U32 R13, RZ, RZ, UR24 ;  /* 0x00000018ff0d7e24 */ /* 0x000fe2000f8e00ff */
[----:B------:R-:W-:Y:S01]  /*02e0*/  UMOV UR7, URZ ;  /* 0x000000ff00077c82 */ /* 0x000fe20008000000 */
[----:B------:R-:W-:Y:S01]  /*02f0*/  IMAD.U32 R15, RZ, RZ, UR24 ;  /* 0x00000018ff0f7e24 */ /* 0x000fe2000f8e00ff */
[----:B------:R-:W-:Y:S02]  /*0300*/  UIMAD.WIDE.U32 UR8, UR12, UR24, UR6 ;  /* 0x000000180c0872a5 */ /* 0x000fe4000f8e0006 */
[----:B------:R-:W-:Y:S02]  /*0310*/  UIMAD.WIDE.U32 UR10, UR13, UR24, UR6 ;  /* 0x000000180d0a72a5 */ /* 0x000fe4000f8e0006 */
[----:B------:R-:W-:Y:S02]  /*0320*/  UIMAD UR7, UR13, UR25, UR16 ;  /* 0x000000190d0772a4 */ /* 0x000fe4000f8e0210 */
[----:B------:R-:W-:-:S02]  /*0330*/  UIMAD UR9, UR12, UR25, UR9 ;  /* 0x000000190c0972a4 */ /* 0x000fc4000f8e0209 */
[----:B------:R-:W-:Y:S02]  /*0340*/  UIADD3 UR7, UPT, UPT, UR11, UR7, URZ ;  /* 0x000000070b077290 */ /* 0x000fe4000fffe0ff */
[----:B------:R-:W-:Y:S02]  /*0350*/  ULEA UR16, UP1, UR8, UR20, 0x1 ;  /* 0x0000001408107291 */ /* 0x000fe4000f8208ff */
[----:B------:R-:W-:Y:S02]  /*0360*/  ULEA UR11, UP2, UR10, UR22, 0x1 ;  /* 0x000000160a0b7291 */ /* 0x000fe4000f8408ff */
[----:B------:R-:W-:Y:S02]  /*0370*/  ULEA.HI.X UR8, UR8, UR21, UR9, 0x1, UP1 ;  /* 0x0000001508087291 */ /* 0x000fe400088f0c09 */
[----:B------:R-:W-:Y:S01]  /*0380*/  ULEA.HI.X UR10, UR10, UR23, UR7, 0x1, UP2 ;  /* 0x000000170a0a7291 */ /* 0x000fe200090f0c07 */
[C---:B------:R-:W-:Y:S02]  /*0390*/  IADD3 R18, P0, PT, R16.reuse, UR16, RZ ;  /* 0x0000001010127c10 */ /* 0x040fe4000ff1e0ff */
[----:B------:R-:W-:-:S02]  /*03a0*/  IADD3 R28, P1, PT, R16, UR11, RZ ;  /* 0x0000000b101c7c10 */ /* 0x000fc4000ff3e0ff */
[C---:B------:R-:W-:Y:S02]  /*03b0*/  IADD3.X R19, PT, PT, R0.reuse, UR8, RZ, P0, !PT ;  /* 0x0000000800137c10 */ /* 0x040fe400087fe4ff */
[----:B------:R-:W-:Y:S01]  /*03c0*/  IADD3.X R29, PT, PT, R0, UR10, RZ, P1, !PT ;  /* 0x0000000a001d7c10 */ /* 0x000fe20008ffe4ff */
[----:B------:R-:W-:Y:S02]  /*03d0*/  IMAD.WIDE.U32 R12, R13, 0x10, R18 ;  /* 0x000000100d0c7825 */ /* 0x000fe400078e0012 */
[----:B------:R-:W2:Y:S02]  /*03e0*/  LDG.E R4, desc[UR18][R18.64] ;  /* 0x0000001212047981 */ /* 0x000ea4000c1e1900 */
[----:B------:R-:W-:Y:S02]  /*03f0*/  IMAD.WIDE.U32 R14, R15, 0x10, R28 ;  /* 0x000000100f0e7825 */ /* 0x000fe400078e001c */
[----:B------:R-:W2:Y:S04]  /*0400*/  LDG.E R20, desc[UR18][R28.64] ;  /* 0x000000121c147981 */ /* 0x000ea8000c1e1900 */
[----:B------:R-:W2:Y:S04]  /*0410*/  LDG.E R21, desc[UR18][R28.64+0x10] ;  /* 0x000010121c157981 */ /* 0x000ea8000c1e1900 */
[----:B------:R-:W2:Y:S04]  /*0420*/  LDG.E R6, desc[UR18][R18.64+0x10] ;  /* 0x0000101212067981 */ /* 0x000ea8000c1e1900 */
[----:B------:R-:W2:Y:S04]  /*0430*/  LDG.E R5, desc[UR18][R12.64] ;  /* 0x000000120c057981 */ /* 0x000ea8000c1e1900 */
[----:B------:R-:W2:Y:S04]  /*0440*/  LDG.E R7, desc[UR18][R12.64+0x10] ;  /* 0x000010120c077981 */ /* 0x000ea8000c1e1900 */
[----:B------:R-:W3:Y:S04]  /*0450*/  LDG.E R10, desc[UR18][R14.64] ;  /* 0x000000120e0a7981 */ /* 0x000ee8000c1e1900 */
[----:B------:R-:W3:Y:S04]  /*0460*/  LDG.E R11, desc[UR18][R14.64+0x10] ;  /* 0x000010120e0b7981 */ /* 0x000ee8000c1e1900 */
[----:B------:R-:W4:Y:S04]  /*0470*/  LDG.E R2, desc[UR18][R28.64+0x20] ;  /* 0x000020121c027981 */ /* 0x000f28000c1e1900 */
[----:B------:R-:W4:Y:S04]  /*0480*/  LDG.E R3, desc[UR18][R28.64+0x30] ;  /* 0x000030121c037981 */ /* 0x000f28000c1e1900 */
[----:B------:R-:W5:Y:S04]  /*0490*/  LDG.E R22, desc[UR18][R28.64+0x40] ;  /* 0x000040121c167981 */ /* 0x000f68000c1e1900 */
[----:B------:R-:W5:Y:S04]  /*04a0*/  LDG.E R23, desc[UR18][R28.64+0x50] ;  /* 0x000050121c177981 */ /* 0x000f68000c1e1900 */
[----:B------:R-:W5:Y:S04]  /*04b0*/  LDG.E R24, desc[UR18][R14.64+0x40] ;  /* 0x000040120e187981 */ /* 0x000f68000c1e1900 */
[----:B------:R-:W5:Y:S01]  /*04c0*/  LDG.E R25, desc[UR18][R14.64+0x50] ;  /* 0x000050120e197981 */ /* 0x000f62000c1e1900 */
[C---:B--2---:R-:W-:Y:S03]  /*04d0*/  HMMA.16816.F16 R20, R4.reuse, R20, R26 ;  /* 0x000000140414723c */ /* 0x044fe6000000081a */
[----:B------:R-:W2:Y:S04]  /*04e0*/  LDG.E R26, desc[UR18][R28.64+0x60] ;  /* 0x000060121c1a7981 */ /* 0x000ea8000c1e1900 */
[----:B------:R-:W2:Y:S01]  /*04f0*/  LDG.E R27, desc[UR18][R28.64+0x70] ;  /* 0x000070121c1b7981 */ /* 0x000ea2000c1e1900 */
[----:B---3--:R-:W-:Y:S03]  /*0500*/  HMMA.16816.F16 R10, R4, R10, R8 ;  /* 0x0000000a040a723c */ /* 0x008fe60000000808 */
[----:B------:R-:W4:Y:S04]  /*0510*/  LDG.E R4, desc[UR18][R18.64+0x20] ;  /* 0x0000201212047981 */ /* 0x000f28000c1e1900 */
[----:B------:R-:W4:Y:S04]  /*0520*/  LDG.E R6, desc[UR18][R18.64+0x30] ;  /* 0x0000301212067981 */ /* 0x000f28000c1e1900 */
[----:B------:R-:W4:Y:S04]  /*0530*/  LDG.E R5, desc[UR18][R12.64+0x20] ;  /* 0x000020120c057981 */ /* 0x000f28000c1e1900 */
[----:B------:R-:W4:Y:S04]  /*0540*/  LDG.E R7, desc[UR18][R12.64+0x30] ;  /* 0x000030120c077981 */ /* 0x000f28000c1e1900 */
[----:B------:R-:W3:Y:S04]  /*0550*/  LDG.E R8, desc[UR18][R14.64+0x20] ;  /* 0x000020120e087981 */ /* 0x000ee8000c1e1900 */
[----:B------:R-:W3:Y:S01]  /*0560*/  LDG.E R9, desc[UR18][R14.64+0x30] ;  /* 0x000030120e097981 */ /* 0x000ee2000c1e1900 */
[C---:B----4-:R-:W-:Y:S08]  /*0570*/  HMMA.16816.F16 R20, R4.reuse, R2, R20 ;  /* 0x000000020414723c */ /* 0x050ff00000000814 */
[----:B---3--:R-:W-:Y:S01]  /*0580*/  HMMA.16816.F16 R2, R4, R8, R10 ;  /* 0x000000080402723c */ /* 0x008fe2000000080a */
[----:B------:R-:W5:Y:S04]  /*0590*/  LDG.E R4, desc[UR18][R18.64+0x40] ;  /* 0x0000401212047981 */ /* 0x000f68000c1e1900 */
[----:B------:R-:W5:Y:S04]  /*05a0*/  LDG.E R6, desc[UR18][R18.64+0x50] ;  /* 0x0000501212067981 */ /* 0x000f68000c1e1900 */
[----:B------:R-:W5:Y:S04]  /*05b0*/  LDG.E R5, desc[UR18][R12.64+0x40] ;  /* 0x000040120c057981 */ /* 0x000f68000c1e1900 */
[----:B------:R-:W5:Y:S04]  /*05c0*/  LDG.E R7, desc[UR18][R12.64+0x50] ;  /* 0x000050120c077981 */ /* 0x000f68000c1e1900 */
[----:B------:R-:W2:Y:S04]  /*05d0*/  LDG.E R8, desc[UR18][R18.64+0x60] ;  /* 0x0000601212087981 */ /* 0x000ea8000c1e1900 */
[----:B------:R-:W2:Y:S04]  /*05e0*/  LDG.E R10, desc[UR18][R18.64+0x70] ;  /* 0x00007012120a7981 */ /* 0x000ea8000c1e1900 */
[----:B------:R-:W2:Y:S04]  /*05f0*/  LDG.E R9, desc[UR18][R12.64+0x60] ;  /* 0x000060120c097981 */ /* 0x000ea8000c1e1900 */
[----:B------:R-:W2:Y:S04]  /*0600*/  LDG.E R11, desc[UR18][R12.64+0x70] ;  /* 0x000070120c0b7981 */ /* 0x000ea8000c1e1900 */
[----:B------:R-:W3:Y:S04]  /*0610*/  LDG.E R18, desc[UR18][R14.64+0x60] ;  /* 0x000060120e127981 */ /* 0x000ee8000c1e1900 */
[----:B------:R-:W3:Y:S01]  /*0620*/  LDG.E R19, desc[UR18][R14.64+0x70] ;  /* 0x000070120e137981 */ /* 0x000ee2000c1e1900 */
[----:B------:R-:W-:-:S04]  /*0630*/  UIADD3 UR14, UP1, UPT, UR14, -0x4, URZ ;  /* 0xfffffffc0e0e7890 */ /* 0x000fc8000ff3e0ff */
[----:B------:R-:W-:Y:S02]  /*0640*/  UIADD3.X UR15, UPT, UPT, UR15, -0x1, URZ, UP1, !UPT ;  /* 0xffffffff0f0f7890 */ /* 0x000fe40008ffe4ff */
[----:B------:R-:W-:-:S04]  /*0650*/  UISETP.NE.U32.AND UP1, UPT, UR14, URZ, UPT ;  /* 0x000000ff0e00728c */ /* 0x000fc8000bf25070 */
[----:B------:R-:W-:Y:S02]  /*0660*/  UISETP.NE.AND.EX UP1, UPT, UR15, URZ, UPT, UP1 ;  /* 0x000000ff0f00728c */ /* 0x000fe4000bf25310 */
[----:B------:R-:W-:Y:S02]  /*0670*/  UIADD3 UR4, UPT, UPT, UR4, 0x4, URZ ;  /* 0x0000000404047890 */ /* 0x000fe4000fffe0ff */
[----:B------:R-:W-:Y:S01]  /*0680*/  UIADD3 UR6, UPT, UPT, UR6, 0x40, URZ ;  /* 0x0000004006067890 */ /* 0x000fe2000fffe0ff */
[C---:B-----5:R-:W-:Y:S08]  /*0690*/  HMMA.16816.F16 R20, R4.reuse, R22, R20 ;  /* 0x000000160414723c */ /* 0x060ff00000000814 */
[----:B------:R-:W-:-:S12]  /*06a0*/  HMMA.16816.F16 R2, R4, R24, R2 ;  /* 0x000000180402723c */ /* 0x000fd80000000802 */
[C---:B--2---:R-:W-:Y:S08]  /*06b0*/  HMMA.16816.F16 R26, R8.reuse, R26, R20 ;  /* 0x0000001a081a723c */ /* 0x044ff00000000814 */
[----:B---3--:R-:W-:Y:S01]  /*06c0*/  HMMA.16816.F16 R8, R8, R18, R2 ;  /* 0x000000120808723c */ /* 0x008fe20000000802 */
[----:B------:R-:W-:-:S04]  /*06d0*/  NOP ;  /* 0x0000000000007918 */ /* 0x000fc80000000000 */
[----:B------:R-:W-:-:S15]  /*06e0*/  BRA.U UP1, `(.L_x_2) ;  /* 0xfffffff901f47547 */ /* 0x000fde000b83ffff */
.L_x_1:
[----:B------:R-:W-:Y:S05]  /*06f0*/  BRA.U !UP0, `(.L_x_0) ;  /* 0x0000000108bc7547 */ /* 0x000fea000b800000 */
[----:B------:R-:W0:Y:S01]  /*0700*/  S2R R0, SR_LANEID ;  /* 0x0000000000007919 */ /* 0x000e220000000000 */
[----:B------:R-:W-:Y:S01]  /*0710*/  USHF.R.U32.HI UR6, URZ, 0x1, UR24 ;  /* 0x00000001ff067899 */ /* 0x000fe20008011618 */
[----:B------:R-:W-:Y:S01]  /*0720*/  IMAD.MOV.U32 R3, RZ, RZ, RZ ;  /* 0x000000ffff037224 */ /* 0x000fe200078e00ff */
[----:B------:R-:W1:Y:S01]  /*0730*/  LDCU.128 UR20, c[0x0][0x380] ;  /* 0x00007000ff1477ac */ /* 0x000e620008000c00 */
[----:B------:R-:W-:Y:S01]  /*0740*/  USHF.L.U32 UR4, UR4, 0x4, URZ ;  /* 0x0000000404047899 */ /* 0x000fe200080006ff */
[----:B0-----:R-:W-:Y:S02]  /*0750*/  LOP3.LUT R2, R0, 0x3, RZ, 0xc0, !PT ;  /* 0x0000000300027812 */ /* 0x001fe400078ec0ff */
[----:B------:R-:W-:-:S05]  /*0760*/  SHF.R.U32.HI R5, RZ, 0x2, R0 ;  /* 0x00000002ff057819 */ /* 0x000fca0000011600 */
[----:B------:R-:W-:-:S04]  /*0770*/  IMAD.WIDE.U32 R2, R5, UR6, R2 ;  /* 0x0000000605027c25 */ /* 0x000fc8000f8e0002 */
[C---:B------:R-:W-:Y:S01]  /*0780*/  IMAD.SHL.U32 R0, R2.reuse, 0x4, RZ ;  /* 0x0000000402007824 */ /* 0x040fe200078e00ff */
[----:B-1----:R-:W-:-:S07]  /*0790*/  SHF.L.U64.HI R20, R2, 0x2, R3 ;  /* 0x0000000202147819 */ /* 0x002fce0000010203 */
.L_x_3:
[----:B------:R-:W-:Y:S02]  /*07a0*/  UIMAD UR10, UR17, UR24, URZ ;  /* 0x00000018110a72a4 */ /* 0x000fe4000f8e02ff */
[----:B------:R-:W-:Y:S01]  /*07b0*/  IMAD.U32 R11, RZ, RZ, UR24 ;  /* 0x00000018ff0b7e24 */ /* 0x000fe2000f8e00ff */
[----:B------:R-:W-:Y:S01]  /*07c0*/  UMOV UR6, UR4 ;  /* 0x0000000400067c82 */ /* 0x000fe20008000000 */
[----:B------:R-:W-:Y:S01]  /*07d0*/  UMOV UR7, URZ ;  /* 0x000000ff00077c82 */ /* 0x000fe20008000000 */
[----:B------:R-:W-:Y:S01]  /*07e0*/  UIMAD UR10, UR13, UR25, UR10 ;  /* 0x000000190d0a72a4 */ /* 0x000fe2000f8e020a */
[----:B------:R-:W-:Y:S01]  /*07f0*/  IMAD.U32 R15, RZ, RZ, UR24 ;  /* 0x00000018ff0f7e24 */ /* 0x000fe2000f8e00ff */
[----:B------:R-:W-:Y:S02]  /*0800*/  UIMAD.WIDE.U32 UR8, UR12, UR24, UR6 ;  /* 0x000000180c0872a5 */ /* 0x000fe4000f8e0006 */
[----:B------:R-:W-:Y:S02]  /*0810*/  UIMAD.WIDE.U32 UR6, UR13, UR24, UR6 ;  /* 0x000000180d0672a5 */ /* 0x000fe4000f8e0006 */
        /* <DEDUP_REMOVED lines=24> */
[----:B------:R-:W-:Y:S01]  /*09a0*/  UIADD3 UR4, UPT, UPT, UR4, 0x10, URZ ;  /* 0x0000001004047890 */ /* 0x000fe2000fffe0ff */
[C---:B--2---:R-:W-:Y:S08]  /*09b0*/  HMMA.16816.F16 R26, R4.reuse, R16, R26 ;  /* 0x00000010041a723c */ /* 0x044ff0000000081a */
[----:B---3--:R-:W-:Y:S01]  /*09c0*/  HMMA.16816.F16 R8, R4, R18, R8 ;  /* 0x000000120408723c */ /* 0x008fe20000000808 */
[----:B------:R-:W-:-:S04]  /*09d0*/  NOP ;  /* 0x0000000000007918 */ /* 0x000fc80000000000 */
[----:B------:R-:W-:-:S15]  /*09e0*/  BRA.U UP0, `(.L_x_3) ;  /* 0xfffffffd006c7547 */ /* 0x000fde000b83ffff */
.L_x_0:
[----:B------:R-:W0:Y:S01]  /*09f0*/  S2R R2, SR_LANEID ;  /* 0x0000000000027919 */ /* 0x000e220000000000 */
[----:B------:R-:W1:Y:S01]  /*0a00*/  LDC.64 R10, c[0x0][0x3a0] ;  /* 0x0000e800ff0a7b82 */ /* 0x000e620000000a00 */
[----:B------:R-:W-:Y:S02]  /*0a10*/  USHF.R.S32.HI UR4, URZ, 0x1f, UR13 ;  /* 0x0000001fff047899 */ /* 0x000fe4000801140d */
[----:B------:R-:W-:Y:S02]  /*0a20*/  IMAD.U32 R4, RZ, RZ, UR13 ;  /* 0x0000000dff047e24 */ /* 0x000fe4000f8e00ff */
[----:B------:R-:W-:Y:S02]  /*0a30*/  IMAD.MOV.U32 R3, RZ, RZ, RZ ;  /* 0x000000ffff037224 */ /* 0x000fe400078e00ff */
[----:B------:R-:W-:Y:S01]  /*0a40*/  IMAD.U32 R5, RZ, RZ, UR4 ;  /* 0x00000004ff057e24 */ /* 0x000fe2000f8e00ff */
[----:B------:R-:W2:Y:S01]  /*0a50*/  LDC.64 R12, c[0x0][0x390] ;  /* 0x0000e400ff0c7b82 */ /* 0x000ea20000000a00 */
[----:B-1----:R-:W-:Y:S01]  /*0a60*/  SHF.R.U32.HI R7, RZ, 0x1, R10 ;  /* 0x00000001ff077819 */ /* 0x002fe2000001160a */
[----:B------:R-:W-:-:S04]  /*0a70*/  IMAD.WIDE.U32 R4, R10, UR12, R4 ;  /* 0x0000000c0a047c25 */ /* 0x000fc8000f8e0004 */
[----:B------:R-:W-:Y:S01]  /*0a80*/  IMAD R11, R11, UR12, R5 ;  /* 0x0000000c0b0b7c24 */ /* 0x000fe2000f8e0205 */
[----:B0-----:R-:W-:Y:S02]  /*0a90*/  SHF.R.U32.HI R0, RZ, 0x2, R2 ;  /* 0x00000002ff007819 */ /* 0x001fe40000011602 */
[----:B------:R-:W-:Y:S02]  /*0aa0*/  LOP3.LUT R2, R2, 0x3, RZ, 0xc0, !PT ;  /* 0x0000000302027812 */ /* 0x000fe400078ec0ff */
[----:B--2---:R-:W-:-:S03]  /*0ab0*/  LEA R5, P0, R4, R12, 0x1 ;  /* 0x0000000c04057211 */ /* 0x004fc600078008ff */
[----:B------:R-:W-:Y:S01]  /*0ac0*/  IMAD.WIDE.U32 R2, R0, R7, R2 ;  /* 0x0000000700027225 */ /* 0x000fe200078e0002 */
[----:B------:R-:W-:Y:S02]  /*0ad0*/  LEA.HI.X R11, R4, R13, R11, 0x1, P0 ;  /* 0x0000000d040b7211 */ /* 0x000fe400000f0c0b */
[----:B------:R-:W-:-:S04]  /*0ae0*/  LEA R4, P0, R2, R5, 0x2 ;  /* 0x0000000502047211 */ /* 0x000fc800078010ff */
[----:B------:R-:W-:-:S03]  /*0af0*/  LEA.HI.X R5, R2, R11, R3, 0x2, P0 ;  /* 0x0000000b02057211 */ /* 0x000fc600000f1403 */
[----:B------:R-:W-:Y:S02]  /*0b00*/  IMAD.WIDE.U32 R2, R7, 0x20, R4 ;  /* 0x0000002007027825 */ /* 0x000fe400078e0004 */
[----:B------:R-:W-:Y:S04]  /*0b10*/  STG.E desc[UR18][R4.64], R26 ;  /* 0x0000001a04007986 */ /* 0x000fe8000c101912 */
[----:B------:R-:W-:Y:S04]  /*0b20*/  STG.E desc[UR18][R2.64], R27 ;  /* 0x0000001b02007986 */ /* 0x000fe8000c101912 */
[----:B------:R-:W-:Y:S04]  /*0b30*/  STG.E desc[UR18][R4.64+0x10], R8 ;  /* 0x0000100804007986 */ /* 0x000fe8000c101912 */
[----:B------:R-:W-:Y:S01]  /*0b40*/  STG.E desc[UR18][R2.64+0x10], R9 ;  /* 0x0000100902007986 */ /* 0x000fe2000c101912 */
[----:B------:R-:W-:Y:S05]  /*0b50*/  EXIT ;  /* 0x000000000000794d */ /* 0x000fea0003800000 */
.L_x_4:
[----:B------:R-:W-:-:S00]  /*0b60*/  BRA `(.L_x_4) ;  /* 0xfffffffc00fc7947 */ /* 0x000fc0000383ffff */
[----:B------:R-:W-:-:S00]  /*0b70*/  NOP ;  /* 0x0000000000007918 */ /* 0x000fc00000000000 */
        /* <DEDUP_REMOVED lines=8> */
.L_x_5:


//--------------------- .nv.shared.reserved.0     --------------------------
	.section	.nv.shared.reserved.0,"aw",@nobits
	.weak		__nv_reservedSMEM_offset_0_alias
	.size		__nv_reservedSMEM_offset_0_alias, 0, 64
	.other		__nv_reservedSMEM_offset_0_alias,@"STO_CUDA_RESERVED_SHARED STV_DEFAULT"
__nv_reservedSMEM_offset_0_alias:
	.zero		0
	.zero		64


//--------------------- .nv.constant0._Z5hgemmPK6__halfS1_PS_mmm --------------------------
	.section	.nv.constant0._Z5hgemmPK6__halfS1_PS_mmm,"a",@progbits
	.sectionflags	@""
	.align	4
.nv.constant0._Z5hgemmPK6__halfS1_PS_mmm:
	.zero		944


//--------------------- SYMBOLS --------------------------

	.type		.nv.reservedSmem.offset0,@object
	.size		.nv.reservedSmem.offset0,0x4
